	.headerflags	@"EF_CUDA_TEXMODE_UNIFIED EF_CUDA_64BIT_ADDRESS EF_CUDA_ACCELERATORS EF_CUDA_SM90 EF_CUDA_VIRTUAL_SM(EF_CUDA_SM90)"
	.elftype	@"ET_EXEC"


//--------------------- .nv.info                  --------------------------
	.section	.nv.info,"",@"SHT_CUDA_INFO"
	.align	4


	//----- nvinfo : EIATTR_REGCOUNT
	.align		4
        /*0000*/ 	.byte	0x04, 0x2f
        /*0002*/ 	.short	(.L_2 - .L_1)
	.align		4
.L_1:
        /*0004*/ 	.word	index@(triton_poi_fused_add_div_log_ones_like_pow_sum_0)
        /*0008*/ 	.word	0x00000014


	//----- nvinfo : EIATTR_MIN_STACK_SIZE
	.align		4
.L_2:
        /*000c*/ 	.byte	0x04, 0x12
        /*000e*/ 	.short	(.L_4 - .L_3)
	.align		4
.L_3:
        /*0010*/ 	.word	index@(triton_poi_fused_add_div_log_ones_like_pow_sum_0)
        /*0014*/ 	.word	0x00000000


	//----- nvinfo : EIATTR_FRAME_SIZE
	.align		4
.L_4:
        /*0018*/ 	.byte	0x04, 0x11
        /*001a*/ 	.short	(.L_6 - .L_5)
	.align		4
.L_5:
        /*001c*/ 	.word	index@(triton_poi_fused_add_div_log_ones_like_pow_sum_0)
        /*0020*/ 	.word	0x00000000


	//----- nvinfo : EIATTR_MIN_STACK_SIZE
	.align		4
.L_6:
        /*0024*/ 	.byte	0x04, 0x12
        /*0026*/ 	.short	(.L_8 - .L_7)
	.align		4
.L_7:
        /*0028*/ 	.word	index@(triton_poi_fused_add_div_log_ones_like_pow_sum_0)
        /*002c*/ 	.word	0x00000000
.L_8:


//--------------------- .nv.info.triton_poi_fused_add_div_log_ones_like_pow_sum_0 --------------------------
	.section	.nv.info.triton_poi_fused_add_div_log_ones_like_pow_sum_0,"",@"SHT_CUDA_INFO"
	.sectionflags	@""
	.align	4


	//----- nvinfo : EIATTR_CUDA_API_VERSION
	.align		4
        /*0000*/ 	.byte	0x04, 0x37
        /*0002*/ 	.short	(.L_10 - .L_9)
.L_9:
        /*0004*/ 	.word	0x0000007c


	//----- nvinfo : EIATTR_KPARAM_INFO
	.align		4
.L_10:
        /*0008*/ 	.byte	0x04, 0x17
        /*000a*/ 	.short	(.L_12 - .L_11)
.L_11:
        /*000c*/ 	.word	0x00000000
        /*0010*/ 	.short	0x0002
        /*0012*/ 	.short	0x0010
        /*0014*/ 	.byte	0x00, 0xf0, 0x11, 0x00


	//----- nvinfo : EIATTR_KPARAM_INFO
	.align		4
.L_12:
        /*0018*/ 	.byte	0x04, 0x17
        /*001a*/ 	.short	(.L_14 - .L_13)
.L_13:
        /*001c*/ 	.word	0x00000000
        /*0020*/ 	.short	0x0001
        /*0022*/ 	.short	0x0008
        /*0024*/ 	.byte	0x00, 0xf4, 0x21, 0x00


	//----- nvinfo : EIATTR_KPARAM_INFO
	.align		4
.L_14:
        /*0028*/ 	.byte	0x04, 0x17
        /*002a*/ 	.short	(.L_16 - .L_15)
.L_15:
        /*002c*/ 	.word	0x00000000
        /*0030*/ 	.short	0x0000
        /*0032*/ 	.short	0x0000
        /*0034*/ 	.byte	0x00, 0xf4, 0x21, 0x00


	//----- nvinfo : EIATTR_SPARSE_MMA_MASK
	.align		4
.L_16:
        /*0038*/ 	.byte	0x03, 0x50
        /*003a*/ 	.short	0x0000


	//----- nvinfo : EIATTR_MAXREG_COUNT
	.align		4
        /*003c*/ 	.byte	0x03, 0x1b
        /*003e*/ 	.short	0x00ff


	//----- nvinfo : EIATTR_EXIT_INSTR_OFFSETS
	.align		4
        /*0040*/ 	.byte	0x04, 0x1c
        /*0042*/ 	.short	(.L_18 - .L_17)


	//   ....[0]....
.L_17:
        /*0044*/ 	.word	0x00000580


	//   ....[1]....
        /*0048*/ 	.word	0x000005a0


	//----- nvinfo : EIATTR_REQNTID
	.align		4
.L_18:
        /*004c*/ 	.byte	0x04, 0x10
        /*004e*/ 	.short	(.L_20 - .L_19)
.L_19:
        /*0050*/ 	.word	0x00000080
        /*0054*/ 	.word	0x00000001
        /*0058*/ 	.word	0x00000001


	//----- nvinfo : EIATTR_CBANK_PARAM_SIZE
	.align		4
.L_20:
        /*005c*/ 	.byte	0x03, 0x19
        /*005e*/ 	.short	0x0014


	//----- nvinfo : EIATTR_PARAM_CBANK
	.align		4
        /*0060*/ 	.byte	0x04, 0x0a
        /*0062*/ 	.short	(.L_22 - .L_21)
	.align		4
.L_21:
        /*0064*/ 	.word	index@(.nv.constant0.triton_poi_fused_add_div_log_ones_like_pow_sum_0)
        /*0068*/ 	.short	0x0210
        /*006a*/ 	.short	0x0014


	//----- nvinfo : EIATTR_SW_WAR
	.align		4
.L_22:
        /*006c*/ 	.byte	0x04, 0x36
        /*006e*/ 	.short	(.L_24 - .L_23)
.L_23:
        /*0070*/ 	.word	0x00000008
.L_24:


//--------------------- .nv.callgraph             --------------------------
	.section	.nv.callgraph,"",@"SHT_CUDA_CALLGRAPH"
	.align	4
	.sectionentsize	8
	.align		4
        /*0000*/ 	.word	0x00000000
	.align		4
        /*0004*/ 	.word	0xffffffff
	.align		4
        /*0008*/ 	.word	0x00000000
	.align		4
        /*000c*/ 	.word	0xfffffffe
	.align		4
        /*0010*/ 	.word	0x00000000
	.align		4
        /*0014*/ 	.word	0xfffffffd
	.align		4
        /*0018*/ 	.word	0x00000000
	.align		4
        /*001c*/ 	.word	0xfffffffc


//--------------------- .nv.constant4             --------------------------
	.section	.nv.constant4,"a",@progbits
	.align	8
	.align		8
.nv.constant4:
        /*0000*/ 	.dword	_$_str


//--------------------- .text.triton_poi_fused_add_div_log_ones_like_pow_sum_0 --------------------------
	.section	.text.triton_poi_fused_add_div_log_ones_like_pow_sum_0,"ax",@progbits
	.align	128
        .global         triton_poi_fused_add_div_log_ones_like_pow_sum_0
        .type           triton_poi_fused_add_div_log_ones_like_pow_sum_0,@function
        .size           triton_poi_fused_add_div_log_ones_like_pow_sum_0,(.L_x_1 - triton_poi_fused_add_div_log_ones_like_pow_sum_0)
        .other          triton_poi_fused_add_div_log_ones_like_pow_sum_0,@"STO_CUDA_ENTRY STV_DEFAULT"
triton_poi_fused_add_div_log_ones_like_pow_sum_0:
.text.triton_poi_fused_add_div_log_ones_like_pow_sum_0:
[----:B------:R-:W0:Y:S02]  /*0000*/  LDC R1, c[0x0][0x28] ;  /* 0x00000a00ff017b82 */ /* 0x000e240000000800 */
[----:B------:R-:W1:Y:S01]  /*0010*/  S2R R5, SR_TID.X ;  /* 0x0000000000057919 */ /* 0x000e620000002100 */
[----:B------:R-:W2:Y:S01]  /*0020*/  LDC.64 R2, c[0x0][0x218] ;  /* 0x00008600ff027b82 */ /* 0x000ea20000000a00 */
[----:B------:R-:W-:Y:S01]  /*0030*/  CS2R R14, SRZ ;  /* 0x00000000000e7805 */ /* 0x000fe2000001ff00 */
[----:B------:R-:W-:Y:S01]  /*0040*/  ULDC.64 UR4, c[0x0][0x208] ;  /* 0x0000820000047ab9 */ /* 0x000fe20000000a00 */
[----:B------:R-:W3:Y:S01]  /*0050*/  S2R R0, SR_CTAID.X ;  /* 0x0000000000007919 */ /* 0x000ee20000002500 */
[----:B------:R-:W-:Y:S01]  /*0060*/  MOV R16, RZ ;  /* 0x000000ff00107202 */ /* 0x000fe20000000f00 */
[----:B------:R-:W-:Y:S01]  /*0070*/  ULDC.64 UR6, c[0x0][0x210] ;  /* 0x0000840000067ab9 */ /* 0x000fe20000000a00 */
[----:B-1----:R-:W-:Y:S02]  /*0080*/  LOP3.LUT R5, R5, 0x7f, RZ, 0xc0, !PT ;  /* 0x0000007f05057812 */ /* 0x002fe400078ec0ff */
[----:B---3--:R-:W-:Y:S02]  /*0090*/  SHF.R.S32.HI R4, RZ, 0x18, R0 ;  /* 0x00000018ff047819 */ /* 0x008fe40000011400 */
[----:B------:R-:W-:-:S02]  /*00a0*/  LEA R5, R0, R5, 0x7 ;  /* 0x0000000500057211 */ /* 0x000fc400078e38ff */
[----:B------:R-:W-:Y:S02]  /*00b0*/  SGXT R0, R4, 0x1 ;  /* 0x000000010400781a */ /* 0x000fe40000000200 */
[----:B------:R-:W-:Y:S02]  /*00c0*/  ISETP.GE.AND P0, PT, R5, 0x100, PT ;  /* 0x000001000500780c */ /* 0x000fe40003f06270 */
[CC--:B------:R-:W-:Y:S02]  /*00d0*/  LEA.HI R4, R0.reuse, R5.reuse, RZ, 0x4 ;  /* 0x0000000500047211 */ /* 0x0c0fe400078f20ff */
[----:B------:R-:W-:Y:S02]  /*00e0*/  LEA.HI R0, R0, R5, RZ, 0x6 ;  /* 0x0000000500007211 */ /* 0x000fe400078f30ff */
[----:B------:R-:W-:Y:S02]  /*00f0*/  LOP3.LUT R4, R4, 0xfffffff0, RZ, 0xc0, !PT ;  /* 0xfffffff004047812 */ /* 0x000fe400078ec0ff */
[----:B------:R-:W-:-:S04]  /*0100*/  LOP3.LUT R0, R0, 0xffffffc0, RZ, 0xc0, !PT ;  /* 0xffffffc000007812 */ /* 0x000fc800078ec0ff */
[----:B------:R-:W-:Y:S01]  /*0110*/  IADD3 R11, R0, R5, -R4 ;  /* 0x00000005000b7210 */ /* 0x000fe20007ffe804 */
[----:B------:R-:W-:-:S03]  /*0120*/  HFMA2.MMA R4, -RZ, RZ, 0, 0 ;  /* 0x00000000ff047435 */ /* 0x000fc600000001ff */
[----:B------:R-:W-:Y:S01]  /*0130*/  IADD3 R9, R11, 0x10, RZ ;  /* 0x000000100b097810 */ /* 0x000fe20007ffe0ff */
[----:B--2---:R-:W-:Y:S01]  /*0140*/  IMAD.WIDE R6, R11, 0x4, R2 ;  /* 0x000000040b067825 */ /* 0x004fe200078e0202 */
[----:B------:R-:W-:-:S03]  /*0150*/  IADD3 R13, R11, 0x20, RZ ;  /* 0x000000200b0d7810 */ /* 0x000fc60007ffe0ff */
[--C-:B------:R-:W-:Y:S01]  /*0160*/  IMAD.WIDE R8, R9, 0x4, R2.reuse ;  /* 0x0000000409087825 */ /* 0x100fe200078e0202 */
[----:B------:R-:W-:Y:S01]  /*0170*/  IADD3 R17, R11, 0x30, RZ ;  /* 0x000000300b117810 */ /* 0x000fe20007ffe0ff */
[----:B------:R-:W2:Y:S02]  /*0180*/  @!P0 LDG.E.EL R4, desc[UR4][R6.64] ;  /* 0x0000000406048981 */ /* 0x000ea4000c2e1900 */
[--C-:B------:R-:W-:Y:S02]  /*0190*/  IMAD.WIDE R10, R13, 0x4, R2.reuse ;  /* 0x000000040d0a7825 */ /* 0x100fe400078e0202 */
[----:B------:R1:W3:Y:S02]  /*01a0*/  @!P0 LDG.E.EL R14, desc[UR4][R8.64] ;  /* 0x00000004080e8981 */ /* 0x0002e4000c2e1900 */
[--C-:B------:R-:W-:Y:S02]  /*01b0*/  IMAD.WIDE R12, R17, 0x4, R2.reuse ;  /* 0x00000004110c7825 */ /* 0x100fe400078e0202 */
[----:B------:R-:W4:Y:S04]  /*01c0*/  @!P0 LDG.E.EL R15, desc[UR4][R10.64] ;  /* 0x000000040a0f8981 */ /* 0x000f28000c2e1900 */
[----:B------:R-:W5:Y:S01]  /*01d0*/  @!P0 LDG.E.EL R16, desc[UR4][R12.64] ;  /* 0x000000040c108981 */ /* 0x000f62000c2e1900 */
[----:B------:R-:W-:Y:S01]  /*01e0*/  HFMA2.MMA R0, -RZ, RZ, 0, 0 ;  /* 0x00000000ff007435 */ /* 0x000fe200000001ff */
[----:B------:R-:W-:-:S09]  /*01f0*/  IMAD.WIDE R2, R5, 0x4, R2 ;  /* 0x0000000405027825 */ /* 0x000fd200078e0202 */
[----:B------:R-:W5:Y:S01]  /*0200*/  @!P0 LDG.E R0, desc[UR4][R2.64] ;  /* 0x0000000402008981 */ /* 0x000f62000c1e1900 */
[C---:B--2---:R-:W-:Y:S01]  /*0210*/  FADD R6, R4.reuse, 1 ;  /* 0x3f80000004067421 */ /* 0x044fe20000000000 */
[----:B-1----:R-:W-:Y:S01]  /*0220*/  FMUL R9, R4, R4 ;  /* 0x0000000404097220 */ /* 0x002fe20000400000 */
[C---:B---3--:R-:W-:Y:S01]  /*0230*/  FADD R4, R14.reuse, 1 ;  /* 0x3f8000000e047421 */ /* 0x048fe20000000000 */
[----:B------:R-:W-:Y:S02]  /*0240*/  FMUL R7, R14, R14 ;  /* 0x0000000e0e077220 */ /* 0x000fe40000400000 */
[----:B------:R-:W-:Y:S02]  /*0250*/  FFMA R6, R9, 0.5, R6 ;  /* 0x3f00000009067823 */ /* 0x000fe40000000006 */
[----:B------:R-:W-:Y:S01]  /*0260*/  FFMA R7, R7, 0.5, R4 ;  /* 0x3f00000007077823 */ /* 0x000fe20000000004 */
[C---:B----4-:R-:W-:Y:S01]  /*0270*/  FADD R4, R15.reuse, 1 ;  /* 0x3f8000000f047421 */ /* 0x050fe20000000000 */
[----:B------:R-:W-:-:S02]  /*0280*/  FMUL R15, R15, R15 ;  /* 0x0000000f0f0f7220 */ /* 0x000fc40000400000 */
[----:B------:R-:W-:Y:S01]  /*0290*/  FADD R6, R6, R7 ;  /* 0x0000000706067221 */ /* 0x000fe20000000000 */
[C---:B-----5:R-:W-:Y:S01]  /*02a0*/  FADD R7, R16.reuse, 1 ;  /* 0x3f80000010077421 */ /* 0x060fe20000000000 */
[----:B------:R-:W-:Y:S01]  /*02b0*/  FMUL R16, R16, R16 ;  /* 0x0000001010107220 */ /* 0x000fe20000400000 */
[----:B------:R-:W-:-:S03]  /*02c0*/  FFMA R15, R15, 0.5, R4 ;  /* 0x3f0000000f0f7823 */ /* 0x000fc60000000004 */
[----:B------:R-:W-:Y:S01]  /*02d0*/  FFMA R7, R16, 0.5, R7 ;  /* 0x3f00000010077823 */ /* 0x000fe20000000007 */
[----:B------:R-:W-:Y:S01]  /*02e0*/  FADD R6, R6, R15 ;  /* 0x0000000f06067221 */ /* 0x000fe20000000000 */
[----:B------:R-:W-:-:S03]  /*02f0*/  FADD R2, R0, 1 ;  /* 0x3f80000000027421 */ /* 0x000fc60000000000 */
[----:B------:R-:W-:Y:S01]  /*0300*/  FADD R6, R7, R6 ;  /* 0x0000000607067221 */ /* 0x000fe20000000000 */
[----:B------:R-:W-:-:S04]  /*0310*/  FMUL R3, R0, R0 ;  /* 0x0000000000037220 */ /* 0x000fc80000400000 */
[C---:B------:R-:W-:Y:S01]  /*0320*/  FSETP.GT.AND P1, PT, |R6|.reuse, 8.50705917302346158658e+37, PT ;  /* 0x7e8000000600780b */ /* 0x040fe20003f24200 */
[----:B------:R-:W-:Y:S01]  /*0330*/  FFMA R2, R3, 0.5, R2 ;  /* 0x3f00000003027823 */ /* 0x000fe20000000002 */
[----:B------:R-:W-:Y:S02]  /*0340*/  FSETP.GEU.AND P2, PT, |R6|, 1.175494350822287508e-38, PT ;  /* 0x008000000600780b */ /* 0x000fe40003f4e200 */
[----:B------:R-:W-:-:S09]  /*0350*/  MOV R3, 0x3e055027 ;  /* 0x3e05502700037802 */ /* 0x000fd20000000f00 */
[----:B------:R-:W-:Y:S01]  /*0360*/  @P1 FMUL R6, R6, 0.25 ;  /* 0x3e80000006061820 */ /* 0x000fe20000400000 */
[----:B------:R-:W-:-:S03]  /*0370*/  @P1 FMUL R2, R2, 0.25 ;  /* 0x3e80000002021820 */ /* 0x000fc60000400000 */
[----:B------:R-:W-:Y:S01]  /*0380*/  @!P2 FMUL R6, R6, 16777216 ;  /* 0x4b8000000606a820 */ /* 0x000fe20000400000 */
[----:B------:R-:W-:-:S03]  /*0390*/  @!P2 FMUL R2, R2, 16777216 ;  /* 0x4b8000000202a820 */ /* 0x000fc60000400000 */
[----:B------:R-:W1:Y:S02]  /*03a0*/  MUFU.RCP R7, R6 ;  /* 0x0000000600077308 */ /* 0x000e640000001000 */
[----:B-1----:R-:W-:-:S05]  /*03b0*/  FMUL R7, R7, R2 ;  /* 0x0000000207077220 */ /* 0x002fca0000400000 */
[----:B------:R-:W-:-:S13]  /*03c0*/  FSETP.GEU.AND P2, PT, R7, 1.175494350822287508e-38, PT ;  /* 0x008000000700780b */ /* 0x000fda0003f4e000 */
[----:B------:R-:W-:-:S05]  /*03d0*/  @!P2 FMUL R7, R7, 8388608 ;  /* 0x4b0000000707a820 */ /* 0x000fca0000400000 */
[----:B------:R-:W-:Y:S02]  /*03e0*/  IADD3 R0, R7, -0x3f2aaaab, RZ ;  /* 0xc0d5555507007810 */ /* 0x000fe40007ffe0ff */
[----:B------:R-:W-:Y:S02]  /*03f0*/  ISETP.GE.U32.AND P1, PT, R7, 0x7f800000, PT ;  /* 0x7f8000000700780c */ /* 0x000fe40003f26070 */
[----:B------:R-:W-:-:S04]  /*0400*/  LOP3.LUT R2, R0, 0xff800000, RZ, 0xc0, !PT ;  /* 0xff80000000027812 */ /* 0x000fc800078ec0ff */
[----:B------:R-:W-:-:S05]  /*0410*/  IADD3 R0, R7, -R2, RZ ;  /* 0x8000000207007210 */ /* 0x000fca0007ffe0ff */
[----:B------:R-:W-:Y:S01]  /*0420*/  FADD R4, R0, -1 ;  /* 0xbf80000000047421 */ /* 0x000fe20000000000 */
[----:B------:R-:W-:Y:S02]  /*0430*/  FSEL R0, RZ, -23, P2 ;  /* 0xc1b80000ff007808 */ /* 0x000fe40001000000 */
[----:B------:R-:W-:Y:S01]  /*0440*/  @P1 MOV R6, 0x7f800000 ;  /* 0x7f80000000061802 */ /* 0x000fe20000000f00 */
[----:B------:R-:W-:-:S04]  /*0450*/  FFMA.FTZ R3, R4, -R3, 0.14084610342979431152 ;  /* 0x3e1039f604037423 */ /* 0x000fc80000010803 */
[----:B------:R-:W-:-:S04]  /*0460*/  FFMA.FTZ R3, R4, R3, -0.12148627638816833496 ;  /* 0xbdf8cdcc04037423 */ /* 0x000fc80000010003 */
[----:B------:R-:W-:-:S04]  /*0470*/  FFMA.FTZ R3, R4, R3, 0.13980610668659210205 ;  /* 0x3e0f295504037423 */ /* 0x000fc80000010003 */
[----:B------:R-:W-:-:S04]  /*0480*/  FFMA.FTZ R3, R4, R3, -0.16684235632419586182 ;  /* 0xbe2ad8b904037423 */ /* 0x000fc80000010003 */
[----:B------:R-:W-:-:S04]  /*0490*/  FFMA.FTZ R3, R4, R3, 0.20012299716472625732 ;  /* 0x3e4ced0b04037423 */ /* 0x000fc80000010003 */
[----:B------:R-:W-:-:S04]  /*04a0*/  FFMA.FTZ R3, R4, R3, -0.24999669194221496582 ;  /* 0xbe7fff2204037423 */ /* 0x000fc80000010003 */
[----:B------:R-:W-:-:S04]  /*04b0*/  FFMA.FTZ R3, R4, R3, 0.33333182334899902344 ;  /* 0x3eaaaa7804037423 */ /* 0x000fc80000010003 */
[C---:B------:R-:W-:Y:S01]  /*04c0*/  FFMA.FTZ R9, R4.reuse, R3, -0.5 ;  /* 0xbf00000004097423 */ /* 0x040fe20000010003 */
[----:B------:R-:W-:Y:S02]  /*04d0*/  I2FP.F32.S32 R3, R2 ;  /* 0x0000000200037245 */ /* 0x000fe40000201400 */
[----:B------:R-:W-:Y:S01]  /*04e0*/  LEA R2, P2, R5, UR6, 0x2 ;  /* 0x0000000605027c11 */ /* 0x000fe2000f8410ff */
[C---:B------:R-:W-:Y:S02]  /*04f0*/  FMUL R9, R4.reuse, R9 ;  /* 0x0000000904097220 */ /* 0x040fe40000400000 */
[----:B------:R-:W-:Y:S02]  /*0500*/  FFMA.FTZ R0, R3, 1.1920928955078125e-07, R0 ;  /* 0x3400000003007823 */ /* 0x000fe40000010000 */
[----:B------:R-:W-:Y:S01]  /*0510*/  FFMA.FTZ R9, R4, R9, R4 ;  /* 0x0000000904097223 */ /* 0x000fe20000010004 */
[----:B------:R-:W-:-:S03]  /*0520*/  SHF.R.S32.HI R4, RZ, 0x1f, R5 ;  /* 0x0000001fff047819 */ /* 0x000fc60000011405 */
[----:B------:R-:W-:Y:S01]  /*0530*/  FFMA.FTZ R0, R0, 0.69314718246459960938, R9 ;  /* 0x3f31721800007823 */ /* 0x000fe20000010009 */
[C---:B------:R-:W-:Y:S01]  /*0540*/  @P1 FFMA.FTZ R0, R7.reuse, R6, +INF ;  /* 0x7f80000007001423 */ /* 0x040fe20000010006 */
[----:B------:R-:W-:Y:S02]  /*0550*/  FSETP.NEU.AND P1, PT, R7, RZ, PT ;  /* 0x000000ff0700720b */ /* 0x000fe40003f2d000 */
[----:B------:R-:W-:Y:S02]  /*0560*/  LEA.HI.X R3, R5, UR7, R4, 0x2, P2 ;  /* 0x0000000705037c11 */ /* 0x000fe400090f1404 */
[----:B------:R-:W-:Y:S01]  /*0570*/  FSEL R5, R0, -INF , P1 ;  /* 0xff80000000057808 */ /* 0x000fe20000800000 */
[----:B------:R-:W-:Y:S08]  /*0580*/  @P0 EXIT ;  /* 0x000000000000094d */ /* 0x000ff00003800000 */
[----:B------:R-:W-:Y:S01]  /*0590*/  STG.E desc[UR4][R2.64], R5 ;  /* 0x0000000502007986 */ /* 0x000fe2000c101904 */
[----:B------:R-:W-:Y:S05]  /*05a0*/  EXIT ;  /* 0x000000000000794d */ /* 0x000fea0003800000 */
.L_x_0:
[----:B------:R-:W-:-:S00]  /*05b0*/  BRA `(.L_x_0) ;  /* 0xfffffffc00fc7947 */ /* 0x000fc0000383ffff */
[----:B------:R-:W-:-:S00]  /*05c0*/  NOP ;  /* 0x0000000000007918 */ /* 0x000fc00000000000 */
        /* <DEDUP_REMOVED lines=11> */
.L_x_1:


//--------------------- .nv.global.init           --------------------------
	.section	.nv.global.init,"aw",@progbits
.nv.global.init:
	.type		_$_str,@object
	.size		_$_str,(.L_0 - _$_str)
_$_str:
        /*0000*/ 	.byte	0x5f, 0x5f, 0x43, 0x55, 0x44, 0x41, 0x5f, 0x46, 0x54, 0x5a, 0x00
.L_0:


//--------------------- .nv.constant0.triton_poi_fused_add_div_log_ones_like_pow_sum_0 --------------------------
	.section	.nv.constant0.triton_poi_fused_add_div_log_ones_like_pow_sum_0,"a",@progbits
	.sectionflags	@""
	.align	4
.nv.constant0.triton_poi_fused_add_div_log_ones_like_pow_sum_0:
	.zero		548
